	.headerflags	@"EF_CUDA_TEXMODE_UNIFIED EF_CUDA_64BIT_ADDRESS EF_CUDA_ACCELERATORS EF_CUDA_SM90 EF_CUDA_VIRTUAL_SM(EF_CUDA_SM90)"
	.elftype	@"ET_EXEC"


//--------------------- .nv.info                  --------------------------
	.section	.nv.info,"",@"SHT_CUDA_INFO"
	.align	4


	//----- nvinfo : EIATTR_REGCOUNT
	.align		4
        /*0000*/ 	.byte	0x04, 0x2f
        /*0002*/ 	.short	(.L_3 - .L_2)
	.align		4
.L_2:
        /*0004*/ 	.word	index@(triton_poi_fused__native_batch_norm_legit_no_training_convolution_relu_6)
        /*0008*/ 	.word	0x00000016


	//----- nvinfo : EIATTR_MIN_STACK_SIZE
	.align		4
.L_3:
        /*000c*/ 	.byte	0x04, 0x12
        /*000e*/ 	.short	(.L_5 - .L_4)
	.align		4
.L_4:
        /*0010*/ 	.word	index@(triton_poi_fused__native_batch_norm_legit_no_training_convolution_relu_6)
        /*0014*/ 	.word	0x00000000


	//----- nvinfo : EIATTR_FRAME_SIZE
	.align		4
.L_5:
        /*0018*/ 	.byte	0x04, 0x11
        /*001a*/ 	.short	(.L_7 - .L_6)
	.align		4
.L_6:
        /*001c*/ 	.word	index@(triton_poi_fused__native_batch_norm_legit_no_training_convolution_relu_6)
        /*0020*/ 	.word	0x00000000


	//----- nvinfo : EIATTR_MIN_STACK_SIZE
	.align		4
.L_7:
        /*0024*/ 	.byte	0x04, 0x12
        /*0026*/ 	.short	(.L_9 - .L_8)
	.align		4
.L_8:
        /*0028*/ 	.word	index@(triton_poi_fused__native_batch_norm_legit_no_training_convolution_relu_6)
        /*002c*/ 	.word	0x00000000
.L_9:


//--------------------- .nv.info.triton_poi_fused__native_batch_norm_legit_no_training_convolution_relu_6 --------------------------
	.section	.nv.info.triton_poi_fused__native_batch_norm_legit_no_training_convolution_relu_6,"",@"SHT_CUDA_INFO"
	.sectionflags	@""
	.align	4


	//----- nvinfo : EIATTR_CUDA_API_VERSION
	.align		4
        /*0000*/ 	.byte	0x04, 0x37
        /*0002*/ 	.short	(.L_11 - .L_10)
.L_10:
        /*0004*/ 	.word	0x0000007c


	//----- nvinfo : EIATTR_KPARAM_INFO
	.align		4
.L_11:
        /*0008*/ 	.byte	0x04, 0x17
        /*000a*/ 	.short	(.L_13 - .L_12)
.L_12:
        /*000c*/ 	.word	0x00000000
        /*0010*/ 	.short	0x0007
        /*0012*/ 	.short	0x0038
        /*0014*/ 	.byte	0x00, 0xf0, 0x11, 0x00


	//----- nvinfo : EIATTR_KPARAM_INFO
	.align		4
.L_13:
        /*0018*/ 	.byte	0x04, 0x17
        /*001a*/ 	.short	(.L_15 - .L_14)
.L_14:
        /*001c*/ 	.word	0x00000000
        /*0020*/ 	.short	0x0006
        /*0022*/ 	.short	0x0030
        /*0024*/ 	.byte	0x00, 0xf4, 0x21, 0x00


	//----- nvinfo : EIATTR_KPARAM_INFO
	.align		4
.L_15:
        /*0028*/ 	.byte	0x04, 0x17
        /*002a*/ 	.short	(.L_17 - .L_16)
.L_16:
        /*002c*/ 	.word	0x00000000
        /*0030*/ 	.short	0x0005
        /*0032*/ 	.short	0x0028
        /*0034*/ 	.byte	0x00, 0xf4, 0x21, 0x00


	//----- nvinfo : EIATTR_KPARAM_INFO
	.align		4
.L_17:
        /*0038*/ 	.byte	0x04, 0x17
        /*003a*/ 	.short	(.L_19 - .L_18)
.L_18:
        /*003c*/ 	.word	0x00000000
        /*0040*/ 	.short	0x0004
        /*0042*/ 	.short	0x0020
        /*0044*/ 	.byte	0x00, 0xf4, 0x21, 0x00


	//----- nvinfo : EIATTR_KPARAM_INFO
	.align		4
.L_19:
        /*0048*/ 	.byte	0x04, 0x17
        /*004a*/ 	.short	(.L_21 - .L_20)
.L_20:
        /*004c*/ 	.word	0x00000000
        /*0050*/ 	.short	0x0003
        /*0052*/ 	.short	0x0018
        /*0054*/ 	.byte	0x00, 0xf4, 0x21, 0x00


	//----- nvinfo : EIATTR_KPARAM_INFO
	.align		4
.L_21:
        /*0058*/ 	.byte	0x04, 0x17
        /*005a*/ 	.short	(.L_23 - .L_22)
.L_22:
        /*005c*/ 	.word	0x00000000
        /*0060*/ 	.short	0x0002
        /*0062*/ 	.short	0x0010
        /*0064*/ 	.byte	0x00, 0xf4, 0x21, 0x00


	//----- nvinfo : EIATTR_KPARAM_INFO
	.align		4
.L_23:
        /*0068*/ 	.byte	0x04, 0x17
        /*006a*/ 	.short	(.L_25 - .L_24)
.L_24:
        /*006c*/ 	.word	0x00000000
        /*0070*/ 	.short	0x0001
        /*0072*/ 	.short	0x0008
        /*0074*/ 	.byte	0x00, 0xf4, 0x21, 0x00


	//----- nvinfo : EIATTR_KPARAM_INFO
	.align		4
.L_25:
        /*0078*/ 	.byte	0x04, 0x17
        /*007a*/ 	.short	(.L_27 - .L_26)
.L_26:
        /*007c*/ 	.word	0x00000000
        /*0080*/ 	.short	0x0000
        /*0082*/ 	.short	0x0000
        /*0084*/ 	.byte	0x00, 0xf4, 0x21, 0x00


	//----- nvinfo : EIATTR_SPARSE_MMA_MASK
	.align		4
.L_27:
        /*0088*/ 	.byte	0x03, 0x50
        /*008a*/ 	.short	0x0000


	//----- nvinfo : EIATTR_MAXREG_COUNT
	.align		4
        /*008c*/ 	.byte	0x03, 0x1b
        /*008e*/ 	.short	0x00ff


	//----- nvinfo : EIATTR_EXIT_INSTR_OFFSETS
	.align		4
        /*0090*/ 	.byte	0x04, 0x1c
        /*0092*/ 	.short	(.L_29 - .L_28)


	//   ....[0]....
.L_28:
        /*0094*/ 	.word	0x000003b0


	//----- nvinfo : EIATTR_REQNTID
	.align		4
.L_29:
        /*0098*/ 	.byte	0x04, 0x10
        /*009a*/ 	.short	(.L_31 - .L_30)
.L_30:
        /*009c*/ 	.word	0x00000100
        /*00a0*/ 	.word	0x00000001
        /*00a4*/ 	.word	0x00000001


	//----- nvinfo : EIATTR_CBANK_PARAM_SIZE
	.align		4
.L_31:
        /*00a8*/ 	.byte	0x03, 0x19
        /*00aa*/ 	.short	0x003c


	//----- nvinfo : EIATTR_PARAM_CBANK
	.align		4
        /*00ac*/ 	.byte	0x04, 0x0a
        /*00ae*/ 	.short	(.L_33 - .L_32)
	.align		4
.L_32:
        /*00b0*/ 	.word	index@(.nv.constant0.triton_poi_fused__native_batch_norm_legit_no_training_convolution_relu_6)
        /*00b4*/ 	.short	0x0210
        /*00b6*/ 	.short	0x003c


	//----- nvinfo : EIATTR_SW_WAR
	.align		4
.L_33:
        /*00b8*/ 	.byte	0x04, 0x36
        /*00ba*/ 	.short	(.L_35 - .L_34)
.L_34:
        /*00bc*/ 	.word	0x00000008
.L_35:


//--------------------- .nv.callgraph             --------------------------
	.section	.nv.callgraph,"",@"SHT_CUDA_CALLGRAPH"
	.align	4
	.sectionentsize	8
	.align		4
        /*0000*/ 	.word	0x00000000
	.align		4
        /*0004*/ 	.word	0xffffffff
	.align		4
        /*0008*/ 	.word	0x00000000
	.align		4
        /*000c*/ 	.word	0xfffffffe
	.align		4
        /*0010*/ 	.word	0x00000000
	.align		4
        /*0014*/ 	.word	0xfffffffd
	.align		4
        /*0018*/ 	.word	0x00000000
	.align		4
        /*001c*/ 	.word	0xfffffffc


//--------------------- .nv.constant4             --------------------------
	.section	.nv.constant4,"a",@progbits
	.align	8
	.align		8
.nv.constant4:
        /*0000*/ 	.dword	_$_str
	.align		8
        /*0008*/ 	.dword	_$_str_$_2


//--------------------- .text.triton_poi_fused__native_batch_norm_legit_no_training_convolution_relu_6 --------------------------
	.section	.text.triton_poi_fused__native_batch_norm_legit_no_training_convolution_relu_6,"ax",@progbits
	.align	128
        .global         triton_poi_fused__native_batch_norm_legit_no_training_convolution_relu_6
        .type           triton_poi_fused__native_batch_norm_legit_no_training_convolution_relu_6,@function
        .size           triton_poi_fused__native_batch_norm_legit_no_training_convolution_relu_6,(.L_x_1 - triton_poi_fused__native_batch_norm_legit_no_training_convolution_relu_6)
        .other          triton_poi_fused__native_batch_norm_legit_no_training_convolution_relu_6,@"STO_CUDA_ENTRY STV_DEFAULT"
triton_poi_fused__native_batch_norm_legit_no_training_convolution_relu_6:
.text.triton_poi_fused__native_batch_norm_legit_no_training_convolution_relu_6:
[----:B------:R-:W-:Y:S01]  /*0000*/  LDC R1, c[0x0][0x28] ;  /* 0x00000a00ff017b82 */ /* 0x000fe20000000800 */
[----:B------:R-:W1:Y:S07]  /*0010*/  S2R R0, SR_TID.X ;  /* 0x0000000000007919 */ /* 0x000e6e0000002100 */
[----:B------:R-:W2:Y:S01]  /*0020*/  LDC.64 R14, c[0x0][0x228] ;  /* 0x00008a00ff0e7b82 */ /* 0x000ea20000000a00 */
[----:B------:R-:W-:Y:S01]  /*0030*/  ULDC.64 UR4, c[0x0][0x208] ;  /* 0x0000820000047ab9 */ /* 0x000fe20000000a00 */
[----:B------:R-:W3:Y:S06]  /*0040*/  S2R R5, SR_CTAID.X ;  /* 0x0000000000057919 */ /* 0x000eec0000002500 */
[----:B------:R-:W4:Y:S08]  /*0050*/  LDC.64 R10, c[0x0][0x218] ;  /* 0x00008600ff0a7b82 */ /* 0x000f300000000a00 */
[----:B------:R-:W5:Y:S08]  /*0060*/  LDC.64 R12, c[0x0][0x220] ;  /* 0x00008800ff0c7b82 */ /* 0x000f700000000a00 */
[----:B------:R-:W5:Y:S01]  /*0070*/  LDC.64 R16, c[0x0][0x230] ;  /* 0x00008c00ff107b82 */ /* 0x000f620000000a00 */
[----:B-1----:R-:W-:-:S02]  /*0080*/  SHF.L.U32 R0, R0, 0x1, RZ ;  /* 0x0000000100007819 */ /* 0x002fc400000006ff */
[----:B---3--:R-:W-:Y:S02]  /*0090*/  SHF.R.S32.HI R3, RZ, 0x16, R5 ;  /* 0x00000016ff037819 */ /* 0x008fe40000011405 */
[----:B------:R-:W-:Y:S02]  /*00a0*/  LOP3.LUT R0, R0, 0x1fe, RZ, 0xc0, !PT ;  /* 0x000001fe00007812 */ /* 0x000fe400078ec0ff */
[----:B------:R-:W-:Y:S02]  /*00b0*/  SGXT R3, R3, 0x1 ;  /* 0x000000010303781a */ /* 0x000fe40000000200 */
[----:B------:R-:W-:Y:S02]  /*00c0*/  LEA R0, R5, R0, 0x9 ;  /* 0x0000000005007211 */ /* 0x000fe400078e48ff */
[----:B------:R-:W1:Y:S02]  /*00d0*/  LDC.64 R4, c[0x0][0x238] ;  /* 0x00008e00ff047b82 */ /* 0x000e640000000a00 */
[----:B------:R-:W-:-:S04]  /*00e0*/  LEA.HI R3, R3, R0, RZ, 0xa ;  /* 0x0000000003037211 */ /* 0x000fc800078f50ff */
[----:B------:R-:W-:-:S04]  /*00f0*/  SHF.R.S32.HI R3, RZ, 0xa, R3 ;  /* 0x0000000aff037819 */ /* 0x000fc80000011403 */
[----:B------:R-:W-:-:S04]  /*0100*/  LEA.HI R2, R3, R3, RZ, 0x7 ;  /* 0x0000000303027211 */ /* 0x000fc800078f38ff */
[----:B------:R-:W-:-:S04]  /*0110*/  LOP3.LUT R2, R2, 0xffffff80, RZ, 0xc0, !PT ;  /* 0xffffff8002027812 */ /* 0x000fc800078ec0ff */
[----:B------:R-:W-:Y:S02]  /*0120*/  IADD3 R19, R3, -R2, RZ ;  /* 0x8000000203137210 */ /* 0x000fe40007ffe0ff */
[----:B------:R-:W3:Y:S03]  /*0130*/  LDC.64 R2, c[0x0][0x210] ;  /* 0x00008400ff027b82 */ /* 0x000ee60000000a00 */
[----:B--2---:R-:W-:-:S05]  /*0140*/  IMAD.WIDE R14, R19, 0x4, R14 ;  /* 0x00000004130e7825 */ /* 0x004fca00078e020e */
[----:B------:R2:W2:Y:S01]  /*0150*/  LDG.E.EL R18, desc[UR4][R14.64] ;  /* 0x000000040e127981 */ /* 0x0004a2000c2e1900 */
[----:B----4-:R-:W-:-:S04]  /*0160*/  IMAD.WIDE R10, R19, 0x4, R10 ;  /* 0x00000004130a7825 */ /* 0x010fc800078e020a */
[----:B-----5:R-:W-:Y:S01]  /*0170*/  IMAD.WIDE R12, R19, 0x4, R12 ;  /* 0x00000004130c7825 */ /* 0x020fe200078e020c */
[----:B------:R4:W5:Y:S04]  /*0180*/  LDG.E.EL R8, desc[UR4][R10.64] ;  /* 0x000000040a087981 */ /* 0x000968000c2e1900 */
[----:B------:R-:W5:Y:S01]  /*0190*/  LDG.E.EL R9, desc[UR4][R12.64] ;  /* 0x000000040c097981 */ /* 0x000f62000c2e1900 */
[----:B---3--:R-:W-:-:S05]  /*01a0*/  IMAD.WIDE R2, R0, 0x4, R2 ;  /* 0x0000000400027825 */ /* 0x008fca00078e0202 */
[----:B------:R-:W5:Y:S01]  /*01b0*/  LDG.E.64 R6, desc[UR4][R2.64] ;  /* 0x0000000402067981 */ /* 0x000f62000c1e1b00 */
[----:B0-2---:R-:W-:-:S04]  /*01c0*/  IMAD.WIDE R14, R19, 0x4, R16 ;  /* 0x00000004130e7825 */ /* 0x005fc800078e0210 */
[----:B-1----:R-:W-:Y:S02]  /*01d0*/  IMAD.WIDE R16, R19, 0x4, R4 ;  /* 0x0000000413107825 */ /* 0x002fe400078e0204 */
[----:B------:R-:W2:Y:S01]  /*01e0*/  LDG.E.EL R14, desc[UR4][R14.64] ;  /* 0x000000040e0e7981 */ /* 0x000ea2000c2e1900 */
[----:B----4-:R-:W-:Y:S01]  /*01f0*/  HFMA2.MMA R10, -RZ, RZ, 1.625, 0 ;  /* 0x3e800000ff0a7435 */ /* 0x010fe200000001ff */
[----:B------:R-:W0:Y:S02]  /*0200*/  LDC.64 R4, c[0x0][0x240] ;  /* 0x00009000ff047b82 */ /* 0x000e240000000a00 */
[----:B------:R-:W2:Y:S01]  /*0210*/  LDG.E.EL R17, desc[UR4][R16.64] ;  /* 0x0000000410117981 */ /* 0x000ea2000c2e1900 */
[----:B0-----:R-:W-:-:S04]  /*0220*/  IMAD.WIDE R4, R0, 0x4, R4 ;  /* 0x0000000400047825 */ /* 0x001fc800078e0204 */
[----:B------:R-:W-:-:S04]  /*0230*/  FADD R18, R18, 9.9999997473787516356e-06 ;  /* 0x3727c5ac12127421 */ /* 0x000fc80000000000 */
[----:B------:R-:W0:Y:S02]  /*0240*/  MUFU.SQRT R19, R18 ;  /* 0x0000001200137308 */ /* 0x000e240000002000 */
[C---:B0-----:R-:W-:Y:S02]  /*0250*/  FSETP.GT.AND P0, PT, R19.reuse, 8.50705917302346158658e+37, PT ;  /* 0x7e8000001300780b */ /* 0x041fe40003f04000 */
[----:B------:R-:W-:-:S11]  /*0260*/  FSETP.GEU.AND P1, PT, R19, 1.175494350822287508e-38, PT ;  /* 0x008000001300780b */ /* 0x000fd60003f2e000 */
[----:B------:R-:W-:-:S04]  /*0270*/  @P0 FMUL R19, R19, 0.25 ;  /* 0x3e80000013130820 */ /* 0x000fc80000400000 */
[----:B------:R-:W-:-:S06]  /*0280*/  @!P1 FMUL R19, R19, 16777216 ;  /* 0x4b80000013139820 */ /* 0x000fcc0000400000 */
[----:B------:R-:W0:Y:S01]  /*0290*/  MUFU.RCP R19, R19 ;  /* 0x0000001300137308 */ /* 0x000e220000001000 */
[----:B------:R-:W-:Y:S01]  /*02a0*/  FSEL R10, R10, 1, P0 ;  /* 0x3f8000000a0a7808 */ /* 0x000fe20000000000 */
[--C-:B-----5:R-:W-:Y:S01]  /*02b0*/  FADD R6, R6, R8.reuse ;  /* 0x0000000806067221 */ /* 0x120fe20000000000 */
[----:B------:R-:W-:-:S03]  /*02c0*/  FADD R7, R7, R8 ;  /* 0x0000000807077221 */ /* 0x000fc60000000000 */
[----:B------:R-:W-:Y:S01]  /*02d0*/  @!P1 FMUL R10, R10, 16777216 ;  /* 0x4b8000000a0a9820 */ /* 0x000fe20000400000 */
[C---:B------:R-:W-:Y:S01]  /*02e0*/  FADD R8, -R9.reuse, R6 ;  /* 0x0000000609087221 */ /* 0x040fe20000000100 */
[----:B------:R-:W-:Y:S02]  /*02f0*/  FADD R9, -R9, R7 ;  /* 0x0000000709097221 */ /* 0x000fe40000000100 */
[----:B0-----:R-:W-:-:S04]  /*0300*/  FMUL R10, R19, R10 ;  /* 0x0000000a130a7220 */ /* 0x001fc80000400000 */
[-C--:B------:R-:W-:Y:S01]  /*0310*/  FMUL R8, R8, R10.reuse ;  /* 0x0000000a08087220 */ /* 0x080fe20000400000 */
[----:B------:R-:W-:-:S03]  /*0320*/  FMUL R10, R9, R10 ;  /* 0x0000000a090a7220 */ /* 0x000fc60000400000 */
[C-C-:B--2---:R-:W-:Y:S01]  /*0330*/  FFMA R8, R14.reuse, R8, R17.reuse ;  /* 0x000000080e087223 */ /* 0x144fe20000000011 */
[----:B------:R-:W-:-:S04]  /*0340*/  FFMA R10, R14, R10, R17 ;  /* 0x0000000a0e0a7223 */ /* 0x000fc80000000011 */
[----:B------:R-:W-:Y:S02]  /*0350*/  FSETP.GEU.AND P0, PT, R8, RZ, PT ;  /* 0x000000ff0800720b */ /* 0x000fe40003f0e000 */
[----:B------:R-:W-:Y:S02]  /*0360*/  FSETP.GEU.AND P1, PT, R10, RZ, PT ;  /* 0x000000ff0a00720b */ /* 0x000fe40003f2e000 */
[----:B------:R-:W-:Y:S02]  /*0370*/  FSEL R8, R8, RZ, P0 ;  /* 0x000000ff08087208 */ /* 0x000fe40000000000 */
[----:B------:R-:W-:Y:S01]  /*0380*/  FSEL R9, R10, RZ, P1 ;  /* 0x000000ff0a097208 */ /* 0x000fe20000800000 */
[----:B------:R-:W-:Y:S04]  /*0390*/  STG.E.64 desc[UR4][R2.64], R6 ;  /* 0x0000000602007986 */ /* 0x000fe8000c101b04 */
[----:B------:R-:W-:Y:S01]  /*03a0*/  STG.E.64 desc[UR4][R4.64], R8 ;  /* 0x0000000804007986 */ /* 0x000fe2000c101b04 */
[----:B------:R-:W-:Y:S05]  /*03b0*/  EXIT ;  /* 0x000000000000794d */ /* 0x000fea0003800000 */
.L_x_0:
[----:B------:R-:W-:-:S00]  /*03c0*/  BRA `(.L_x_0) ;  /* 0xfffffffc00fc7947 */ /* 0x000fc0000383ffff */
[----:B------:R-:W-:-:S00]  /*03d0*/  NOP ;  /* 0x0000000000007918 */ /* 0x000fc00000000000 */
        /* <DEDUP_REMOVED lines=10> */
.L_x_1:


//--------------------- .nv.global.init           --------------------------
	.section	.nv.global.init,"aw",@progbits
.nv.global.init:
	.type		_$_str,@object
	.size		_$_str,(_$_str_$_2 - _$_str)
_$_str:
        /*0000*/ 	.byte	0x5f, 0x5f, 0x43, 0x55, 0x44, 0x41, 0x5f, 0x46, 0x54, 0x5a, 0x00
	.type		_$_str_$_2,@object
	.size		_$_str_$_2,(.L_1 - _$_str_$_2)
_$_str_$_2:
        /*000b*/ 	.byte	0x5f, 0x5f, 0x43, 0x55, 0x44, 0x41, 0x5f, 0x50, 0x52, 0x45, 0x43, 0x5f, 0x53, 0x51, 0x52, 0x54
        /*001b*/ 	.byte	0x00
.L_1:


//--------------------- .nv.constant0.triton_poi_fused__native_batch_norm_legit_no_training_convolution_relu_6 --------------------------
	.section	.nv.constant0.triton_poi_fused__native_batch_norm_legit_no_training_convolution_relu_6,"a",@progbits
	.sectionflags	@""
	.align	4
.nv.constant0.triton_poi_fused__native_batch_norm_legit_no_training_convolution_relu_6:
	.zero		588
